//
// Generated by NVIDIA NVVM Compiler
//
// Compiler Build ID: CL-36424714
// Cuda compilation tools, release 13.0, V13.0.88
// Based on NVVM 20.0.0
//

.version 9.0
.target sm_100
.address_size 64

	// .globl	_Z26backwardLogisticLossKernelPdS_S_

.visible .entry _Z26backwardLogisticLossKernelPdS_S_(
	.param .u64 .ptr .align 1 _Z26backwardLogisticLossKernelPdS_S__param_0,
	.param .u64 .ptr .align 1 _Z26backwardLogisticLossKernelPdS_S__param_1,
	.param .u64 .ptr .align 1 _Z26backwardLogisticLossKernelPdS_S__param_2
)
{
	.reg .b32 	%r<5>;
	.reg .b64 	%rd<11>;
	.reg .b64 	%fd<6>;

	ld.param.u64 	%rd1, [_Z26backwardLogisticLossKernelPdS_S__param_0];
	ld.param.u64 	%rd2, [_Z26backwardLogisticLossKernelPdS_S__param_1];
	ld.param.u64 	%rd3, [_Z26backwardLogisticLossKernelPdS_S__param_2];
	cvta.to.global.u64 	%rd4, %rd3;
	cvta.to.global.u64 	%rd5, %rd1;
	cvta.to.global.u64 	%rd6, %rd2;
	mov.u32 	%r1, %ctaid.x;
	mov.u32 	%r2, %ntid.x;
	mov.u32 	%r3, %tid.x;
	mad.lo.s32 	%r4, %r1, %r2, %r3;
	mul.wide.s32 	%rd7, %r4, 8;
	add.s64 	%rd8, %rd6, %rd7;
	ld.global.f64 	%fd1, [%rd8];
	add.s64 	%rd9, %rd5, %rd7;
	ld.global.f64 	%fd2, [%rd9];
	rcp.rn.f64 	%fd3, %fd2;
	neg.f64 	%fd4, %fd3;
	mul.f64 	%fd5, %fd1, %fd4;
	add.s64 	%rd10, %rd4, %rd7;
	st.global.f64 	[%rd10], %fd5;
	ret;

}


// ===== COMPILED SASS (sm_100) =====

	.target	sm_100

	.elftype	@"ET_EXEC"


//--------------------- .note.nv.tkinfo           --------------------------
	.section	.note.nv.tkinfo,"",@"SHT_NOTE"
	.sectionflags	@"SHF_NOTE_NV_TKINFO"
	.tkinfo
        /*0018*/ 	.word	0x00000002
        /*0030*/ 	.string	""
        /*0030*/ 	.string	"ptxas"
        /*0030*/ 	.string	"Cuda compilation tools, release 13.0, V13.0.88"
        /*0030*/ 	.string	"Build cuda_13.0.r13.0/compiler.36424714_0"
        /*0030*/ 	.string	"-arch sm_100 -m 64 "



//--------------------- .note.nv.cuinfo           --------------------------
	.section	.note.nv.cuinfo,"",@"SHT_NOTE"
	.sectionflags	@"SHF_NOTE_NV_CUINFO"
        /*0018*/ 	.short	0x0002
        /*001a*/ 	.short	0x0064
        /*001c*/ 	.short	0x0082
	.zero		2


//--------------------- .nv.info                  --------------------------
	.section	.nv.info,"",@"SHT_CUDA_INFO"
	.align	4


	//----- nvinfo : EIATTR_REGCOUNT
	.align		4
        /*0000*/ 	.byte	0x04, 0x2f
        /*0002*/ 	.short	(.L_1 - .L_0)
	.align		4
.L_0:
        /*0004*/ 	.word	index@(_Z26backwardLogisticLossKernelPdS_S_)
        /*0008*/ 	.word	0x00000010


	//----- nvinfo : EIATTR_FRAME_SIZE
	.align		4
.L_1:
        /*000c*/ 	.byte	0x04, 0x11
        /*000e*/ 	.short	(.L_3 - .L_2)
	.align		4
.L_2:
        /*0010*/ 	.word	index@($__internal_0_$__cuda_sm20_dblrcp_rn_slowpath_v3)
        /*0014*/ 	.word	0x00000000


	//----- nvinfo : EIATTR_FRAME_SIZE
	.align		4
.L_3:
        /*0018*/ 	.byte	0x04, 0x11
        /*001a*/ 	.short	(.L_5 - .L_4)
	.align		4
.L_4:
        /*001c*/ 	.word	index@(_Z26backwardLogisticLossKernelPdS_S_)
        /*0020*/ 	.word	0x00000000


	//----- nvinfo : EIATTR_MIN_STACK_SIZE
	.align		4
.L_5:
        /*0024*/ 	.byte	0x04, 0x12
        /*0026*/ 	.short	(.L_7 - .L_6)
	.align		4
.L_6:
        /*0028*/ 	.word	index@(_Z26backwardLogisticLossKernelPdS_S_)
        /*002c*/ 	.word	0x00000000
.L_7:


//--------------------- .nv.compat                --------------------------
	.section	.nv.compat,"",@"SHT_CUDA_COMPAT_INFO"
	.align	4
        /*0000*/ 	.byte	0x02, 0x09, 0x00, 0x00, 0x02, 0x02, 0x01, 0x00, 0x02, 0x05, 0x05, 0x00, 0x03, 0x07, 0x01, 0x01
        /*0010*/ 	.byte	0x02, 0x03, 0x00, 0x00, 0x02, 0x06, 0x01, 0x00, 0x04, 0x0b, 0x08, 0x00, 0x01, 0x00, 0x00, 0x00
        /*0020*/ 	.byte	0x00, 0x00, 0x00, 0x00


//--------------------- .nv.info._Z26backwardLogisticLossKernelPdS_S_ --------------------------
	.section	.nv.info._Z26backwardLogisticLossKernelPdS_S_,"",@"SHT_CUDA_INFO"
	.sectionflags	@""
	.align	4


	//----- nvinfo : EIATTR_CUDA_API_VERSION
	.align		4
        /*0000*/ 	.byte	0x04, 0x37
        /*0002*/ 	.short	(.L_9 - .L_8)
.L_8:
        /*0004*/ 	.word	0x00000082


	//----- nvinfo : EIATTR_KPARAM_INFO
	.align		4
.L_9:
        /*0008*/ 	.byte	0x04, 0x17
        /*000a*/ 	.short	(.L_11 - .L_10)
.L_10:
        /*000c*/ 	.word	0x00000000
        /*0010*/ 	.short	0x0002
        /*0012*/ 	.short	0x0010
        /*0014*/ 	.byte	0x00, 0xf5, 0x21, 0x00


	//----- nvinfo : EIATTR_KPARAM_INFO
	.align		4
.L_11:
        /*0018*/ 	.byte	0x04, 0x17
        /*001a*/ 	.short	(.L_13 - .L_12)
.L_12:
        /*001c*/ 	.word	0x00000000
        /*0020*/ 	.short	0x0001
        /*0022*/ 	.short	0x0008
        /*0024*/ 	.byte	0x00, 0xf5, 0x21, 0x00


	//----- nvinfo : EIATTR_KPARAM_INFO
	.align		4
.L_13:
        /*0028*/ 	.byte	0x04, 0x17
        /*002a*/ 	.short	(.L_15 - .L_14)
.L_14:
        /*002c*/ 	.word	0x00000000
        /*0030*/ 	.short	0x0000
        /*0032*/ 	.short	0x0000
        /*0034*/ 	.byte	0x00, 0xf5, 0x21, 0x00


	//----- nvinfo : EIATTR_SPARSE_MMA_MASK
	.align		4
.L_15:
        /*0038*/ 	.byte	0x03, 0x50
        /*003a*/ 	.short	0x0000


	//----- nvinfo : EIATTR_MAXREG_COUNT
	.align		4
        /*003c*/ 	.byte	0x03, 0x1b
        /*003e*/ 	.short	0x00ff


	//----- nvinfo : EIATTR_MERCURY_ISA_VERSION
	.align		4
        /*0040*/ 	.byte	0x03, 0x5f
        /*0042*/ 	.short	0x0101


	//----- nvinfo : EIATTR_VRC_CTA_INIT_COUNT
	.align		4
        /*0044*/ 	.byte	0x02, 0x4a
	.zero		1
	.zero		1


	//----- nvinfo : EIATTR_EXIT_INSTR_OFFSETS
	.align		4
        /*0048*/ 	.byte	0x04, 0x1c
        /*004a*/ 	.short	(.L_17 - .L_16)


	//   ....[0]....
.L_16:
        /*004c*/ 	.word	0x000001f0


	//----- nvinfo : EIATTR_CRS_STACK_SIZE
	.align		4
.L_17:
        /*0050*/ 	.byte	0x04, 0x1e
        /*0052*/ 	.short	(.L_19 - .L_18)
.L_18:
        /*0054*/ 	.word	0x00000000


	//----- nvinfo : EIATTR_CBANK_PARAM_SIZE
	.align		4
.L_19:
        /*0058*/ 	.byte	0x03, 0x19
        /*005a*/ 	.short	0x0018


	//----- nvinfo : EIATTR_PARAM_CBANK
	.align		4
        /*005c*/ 	.byte	0x04, 0x0a
        /*005e*/ 	.short	(.L_21 - .L_20)
	.align		4
.L_20:
        /*0060*/ 	.word	index@(.nv.constant0._Z26backwardLogisticLossKernelPdS_S_)
        /*0064*/ 	.short	0x0380
        /*0066*/ 	.short	0x0018


	//----- nvinfo : EIATTR_SW_WAR
	.align		4
.L_21:
        /*0068*/ 	.byte	0x04, 0x36
        /*006a*/ 	.short	(.L_23 - .L_22)
.L_22:
        /*006c*/ 	.word	0x00000008
.L_23:


//--------------------- .nv.callgraph             --------------------------
	.section	.nv.callgraph,"",@"SHT_CUDA_CALLGRAPH"
	.align	4
	.sectionentsize	8
	.align		4
        /*0000*/ 	.word	0x00000000
	.align		4
        /*0004*/ 	.word	0xffffffff
	.align		4
        /*0008*/ 	.word	0x00000000
	.align		4
        /*000c*/ 	.word	0xfffffffe
	.align		4
        /*0010*/ 	.word	0x00000000
	.align		4
        /*0014*/ 	.word	0xfffffffd
	.align		4
        /*0018*/ 	.word	0x00000000
	.align		4
        /*001c*/ 	.word	0xfffffffc


//--------------------- .text._Z26backwardLogisticLossKernelPdS_S_ --------------------------
	.section	.text._Z26backwardLogisticLossKernelPdS_S_,"ax",@progbits
	.align	128
        .global         _Z26backwardLogisticLossKernelPdS_S_
        .type           _Z26backwardLogisticLossKernelPdS_S_,@function
        .size           _Z26backwardLogisticLossKernelPdS_S_,(.L_x_7 - _Z26backwardLogisticLossKernelPdS_S_)
        .other          _Z26backwardLogisticLossKernelPdS_S_,@"STO_CUDA_ENTRY STV_DEFAULT"
_Z26backwardLogisticLossKernelPdS_S_:
.text._Z26backwardLogisticLossKernelPdS_S_:
[----:B------:R-:W-:Y:S01]  /*0000*/  LDC R1, c[0x0][0x37c] ;  /* 0x0000df00ff017b82 */ /* 0x000fe20000000800 */
[----:B------:R-:W0:Y:S07]  /*0010*/  S2R R3, SR_TID.X ;  /* 0x0000000000037919 */ /* 0x000e2e0000002100 */
[----:B------:R-:W0:Y:S01]  /*0020*/  S2UR UR6, SR_CTAID.X ;  /* 0x00000000000679c3 */ /* 0x000e220000002500 */
[----:B------:R-:W1:Y:S07]  /*0030*/  LDCU.64 UR4, c[0x0][0x358] ;  /* 0x00006b00ff0477ac */ /* 0x000e6e0008000a00 */
[----:B------:R-:W0:Y:S08]  /*0040*/  LDC R0, c[0x0][0x360] ;  /* 0x0000d800ff007b82 */ /* 0x000e300000000800 */
[----:B------:R-:W2:Y:S01]  /*0050*/  LDC.64 R4, c[0x0][0x380] ;  /* 0x0000e000ff047b82 */ /* 0x000ea20000000a00 */
[----:B0-----:R-:W-:-:S07]  /*0060*/  IMAD R0, R0, UR6, R3 ;  /* 0x0000000600007c24 */ /* 0x001fce000f8e0203 */
[----:B------:R-:W0:Y:S01]  /*0070*/  LDC.64 R2, c[0x0][0x388] ;  /* 0x0000e200ff027b82 */ /* 0x000e220000000a00 */
[----:B--2---:R-:W-:-:S05]  /*0080*/  IMAD.WIDE R4, R0, 0x8, R4 ;  /* 0x0000000800047825 */ /* 0x004fca00078e0204 */
[----:B-1----:R-:W2:Y:S01]  /*0090*/  LDG.E.64 R6, desc[UR4][R4.64] ;  /* 0x0000000404067981 */ /* 0x002ea2000c1e1b00 */
[----:B0-----:R-:W-:-:S06]  /*00a0*/  IMAD.WIDE R2, R0, 0x8, R2 ;  /* 0x0000000800027825 */ /* 0x001fcc00078e0202 */
[----:B------:R-:W5:Y:S01]  /*00b0*/  LDG.E.64 R2, desc[UR4][R2.64] ;  /* 0x0000000402027981 */ /* 0x000f62000c1e1b00 */
[----:B------:R-:W-:Y:S01]  /*00c0*/  BSSY.RECONVERGENT B0, `(.L_x_0) ;  /* 0x000000e000007945 */ /* 0x000fe20003800200 */
[----:B--2---:R-:W0:Y:S01]  /*00d0*/  MUFU.RCP64H R9, R7 ;  /* 0x0000000700097308 */ /* 0x004e220000001800 */
[----:B------:R-:W-:-:S05]  /*00e0*/  VIADD R8, R7, 0x300402 ;  /* 0x0030040207087836 */ /* 0x000fca0000000000 */
[----:B------:R-:W-:Y:S01]  /*00f0*/  FSETP.GEU.AND P0, PT, |R8|, 5.8789094863358348022e-39, PT ;  /* 0x004004020800780b */ /* 0x000fe20003f0e200 */
[----:B0-----:R-:W-:-:S08]  /*0100*/  DFMA R10, -R6, R8, 1 ;  /* 0x3ff00000060a742b */ /* 0x001fd00000000108 */
[----:B------:R-:W-:-:S08]  /*0110*/  DFMA R10, R10, R10, R10 ;  /* 0x0000000a0a0a722b */ /* 0x000fd0000000000a */
[----:B------:R-:W-:-:S08]  /*0120*/  DFMA R10, R8, R10, R8 ;  /* 0x0000000a080a722b */ /* 0x000fd00000000008 */
[----:B------:R-:W-:-:S08]  /*0130*/  DFMA R12, -R6, R10, 1 ;  /* 0x3ff00000060c742b */ /* 0x000fd0000000010a */
[----:B------:R-:W-:Y:S01]  /*0140*/  DFMA R10, R10, R12, R10 ;  /* 0x0000000c0a0a722b */ /* 0x000fe2000000000a */
[----:B------:R-:W-:Y:S10]  /*0150*/  @P0 BRA `(.L_x_1) ;  /* 0x0000000000100947 */ /* 0x000ff40003800000 */
[----:B------:R-:W-:-:S05]  /*0160*/  LOP3.LUT R4, R7, 0x7fffffff, RZ, 0xc0, !PT ;  /* 0x7fffffff07047812 */ /* 0x000fca00078ec0ff */
[----:B------:R-:W-:Y:S01]  /*0170*/  VIADD R10, R4, 0xfff00000 ;  /* 0xfff00000040a7836 */ /* 0x000fe20000000000 */
[----:B------:R-:W-:-:S07]  /*0180*/  MOV R4, 0x1a0 ;  /* 0x000001a000047802 */ /* 0x000fce0000000f00 */
[----:B-----5:R-:W-:Y:S05]  /*0190*/  CALL.REL.NOINC `($__internal_0_$__cuda_sm20_dblrcp_rn_slowpath_v3) ;  /* 0x0000000000187944 */ /* 0x020fea0003c00000 */
.L_x_1:
[----:B------:R-:W-:Y:S05]  /*01a0*/  BSYNC.RECONVERGENT B0 ;  /* 0x0000000000007941 */ /* 0x000fea0003800200 */
.L_x_0:
[----:B------:R-:W0:Y:S01]  /*01b0*/  LDC.64 R4, c[0x0][0x390] ;  /* 0x0000e400ff047b82 */ /* 0x000e220000000a00 */
[----:B-----5:R-:W-:Y:S01]  /*01c0*/  DMUL R2, R2, -R10 ;  /* 0x8000000a02027228 */ /* 0x020fe20000000000 */
[----:B0-----:R-:W-:-:S06]  /*01d0*/  IMAD.WIDE R4, R0, 0x8, R4 ;  /* 0x0000000800047825 */ /* 0x001fcc00078e0204 */
[----:B------:R-:W-:Y:S01]  /*01e0*/  STG.E.64 desc[UR4][R4.64], R2 ;  /* 0x0000000204007986 */ /* 0x000fe2000c101b04 */
[----:B------:R-:W-:Y:S05]  /*01f0*/  EXIT ;  /* 0x000000000000794d */ /* 0x000fea0003800000 */
        .weak           $__internal_0_$__cuda_sm20_dblrcp_rn_slowpath_v3
        .type           $__internal_0_$__cuda_sm20_dblrcp_rn_slowpath_v3,@function
        .size           $__internal_0_$__cuda_sm20_dblrcp_rn_slowpath_v3,(.L_x_7 - $__internal_0_$__cuda_sm20_dblrcp_rn_slowpath_v3)
$__internal_0_$__cuda_sm20_dblrcp_rn_slowpath_v3:
[----:B------:R-:W-:Y:S01]  /*0200*/  DSETP.GTU.AND P0, PT, |R6|, +INF , PT ;  /* 0x7ff000000600742a */ /* 0x000fe20003f0c200 */
[----:B------:R-:W-:-:S13]  /*0210*/  BSSY.RECONVERGENT B1, `(.L_x_2) ;  /* 0x0000023000017945 */ /* 0x000fda0003800200 */
[----:B------:R-:W-:Y:S05]  /*0220*/  @P0 BRA `(.L_x_3) ;  /* 0x00000000007c0947 */ /* 0x000fea0003800000 */
[----:B------:R-:W-:-:S04]  /*0230*/  LOP3.LUT R5, R7, 0x7fffffff, RZ, 0xc0, !PT ;  /* 0x7fffffff07057812 */ /* 0x000fc800078ec0ff */
[----:B------:R-:W-:-:S04]  /*0240*/  IADD3 R8, PT, PT, R5, -0x1, RZ ;  /* 0xffffffff05087810 */ /* 0x000fc80007ffe0ff */
[----:B------:R-:W-:-:S13]  /*0250*/  ISETP.GE.U32.AND P0, PT, R8, 0x7fefffff, PT ;  /* 0x7fefffff0800780c */ /* 0x000fda0003f06070 */
[----:B------:R-:W-:Y:S01]  /*0260*/  @P0 LOP3.LUT R9, R7, 0x7ff00000, RZ, 0x3c, !PT ;  /* 0x7ff0000007090812 */ /* 0x000fe200078e3cff */
[----:B------:R-:W-:Y:S01]  /*0270*/  @P0 IMAD.MOV.U32 R8, RZ, RZ, RZ ;  /* 0x000000ffff080224 */ /* 0x000fe200078e00ff */
[----:B------:R-:W-:Y:S06]  /*0280*/  @P0 BRA `(.L_x_4) ;  /* 0x00000000006c0947 */ /* 0x000fec0003800000 */
[----:B------:R-:W-:-:S13]  /*0290*/  ISETP.GE.U32.AND P0, PT, R5, 0x1000001, PT ;  /* 0x010000010500780c */ /* 0x000fda0003f06070 */
[----:B------:R-:W-:Y:S05]  /*02a0*/  @!P0 BRA `(.L_x_5) ;  /* 0x0000000000348947 */ /* 0x000fea0003800000 */
[----:B------:R-:W-:Y:S01]  /*02b0*/  IADD3 R9, PT, PT, R7, -0x3fe00000, RZ ;  /* 0xc020000007097810 */ /* 0x000fe20007ffe0ff */
[----:B------:R-:W-:-:S03]  /*02c0*/  IMAD.MOV.U32 R8, RZ, RZ, R6 ;  /* 0x000000ffff087224 */ /* 0x000fc600078e0006 */
[----:B------:R-:W0:Y:S03]  /*02d0*/  MUFU.RCP64H R11, R9 ;  /* 0x00000009000b7308 */ /* 0x000e260000001800 */
[----:B0-----:R-:W-:-:S08]  /*02e0*/  DFMA R12, -R8, R10, 1 ;  /* 0x3ff00000080c742b */ /* 0x001fd0000000010a */
[----:B------:R-:W-:-:S08]  /*02f0*/  DFMA R12, R12, R12, R12 ;  /* 0x0000000c0c0c722b */ /* 0x000fd0000000000c */
[----:B------:R-:W-:-:S08]  /*0300*/  DFMA R12, R10, R12, R10 ;  /* 0x0000000c0a0c722b */ /* 0x000fd0000000000a */
[----:B------:R-:W-:-:S08]  /*0310*/  DFMA R10, -R8, R12, 1 ;  /* 0x3ff00000080a742b */ /* 0x000fd0000000010c */
[----:B------:R-:W-:-:S08]  /*0320*/  DFMA R10, R12, R10, R12 ;  /* 0x0000000a0c0a722b */ /* 0x000fd0000000000c */
[----:B------:R-:W-:-:S08]  /*0330*/  DMUL R10, R10, 2.2250738585072013831e-308 ;  /* 0x001000000a0a7828 */ /* 0x000fd00000000000 */
[----:B------:R-:W-:-:S08]  /*0340*/  DFMA R6, -R6, R10, 1 ;  /* 0x3ff000000606742b */ /* 0x000fd0000000010a */
[----:B------:R-:W-:-:S08]  /*0350*/  DFMA R6, R6, R6, R6 ;  /* 0x000000060606722b */ /* 0x000fd00000000006 */
[----:B------:R-:W-:Y:S01]  /*0360*/  DFMA R8, R10, R6, R10 ;  /* 0x000000060a08722b */ /* 0x000fe2000000000a */
[----:B------:R-:W-:Y:S10]  /*0370*/  BRA `(.L_x_4) ;  /* 0x0000000000307947 */ /* 0x000ff40003800000 */
.L_x_5:
[----:B------:R-:W-:Y:S01]  /*0380*/  DMUL R6, R6, 8.11296384146066816958e+31 ;  /* 0x4690000006067828 */ /* 0x000fe20000000000 */
[----:B------:R-:W-:-:S05]  /*0390*/  MOV R8, R10 ;  /* 0x0000000a00087202 */ /* 0x000fca0000000f00 */
[----:B------:R-:W0:Y:S02]  /*03a0*/  MUFU.RCP64H R9, R7 ;  /* 0x0000000700097308 */ /* 0x000e240000001800 */
[----:B0-----:R-:W-:-:S08]  /*03b0*/  DFMA R10, -R6, R8, 1 ;  /* 0x3ff00000060a742b */ /* 0x001fd00000000108 */
[----:B------:R-:W-:-:S08]  /*03c0*/  DFMA R10, R10, R10, R10 ;  /* 0x0000000a0a0a722b */ /* 0x000fd0000000000a */
[----:B------:R-:W-:-:S08]  /*03d0*/  DFMA R10, R8, R10, R8 ;  /* 0x0000000a080a722b */ /* 0x000fd00000000008 */
[----:B------:R-:W-:-:S08]  /*03e0*/  DFMA R8, -R6, R10, 1 ;  /* 0x3ff000000608742b */ /* 0x000fd0000000010a */
[----:B------:R-:W-:-:S08]  /*03f0*/  DFMA R8, R10, R8, R10 ;  /* 0x000000080a08722b */ /* 0x000fd0000000000a */
[----:B------:R-:W-:Y:S01]  /*0400*/  DMUL R8, R8, 8.11296384146066816958e+31 ;  /* 0x4690000008087828 */ /* 0x000fe20000000000 */
[----:B------:R-:W-:Y:S10]  /*0410*/  BRA `(.L_x_4) ;  /* 0x0000000000087947 */ /* 0x000ff40003800000 */
.L_x_3:
[----:B------:R-:W-:Y:S01]  /*0420*/  LOP3.LUT R9, R7, 0x80000, RZ, 0xfc, !PT ;  /* 0x0008000007097812 */ /* 0x000fe200078efcff */
[----:B------:R-:W-:-:S07]  /*0430*/  IMAD.MOV.U32 R8, RZ, RZ, R6 ;  /* 0x000000ffff087224 */ /* 0x000fce00078e0006 */
.L_x_4:
[----:B------:R-:W-:Y:S05]  /*0440*/  BSYNC.RECONVERGENT B1 ;  /* 0x0000000000017941 */ /* 0x000fea0003800200 */
.L_x_2:
[----:B------:R-:W-:Y:S01]  /*0450*/  HFMA2 R5, -RZ, RZ, 0, 0 ;  /* 0x00000000ff057431 */ /* 0x000fe200000001ff */
[----:B------:R-:W-:Y:S01]  /*0460*/  MOV R10, R8 ;  /* 0x00000008000a7202 */ /* 0x000fe20000000f00 */
[----:B------:R-:W-:Y:S02]  /*0470*/  IMAD.MOV.U32 R11, RZ, RZ, R9 ;  /* 0x000000ffff0b7224 */ /* 0x000fe400078e0009 */
[----:B------:R-:W-:Y:S05]  /*0480*/  RET.REL.NODEC R4 `(_Z26backwardLogisticLossKernelPdS_S_) ;  /* 0xfffffff804dc7950 */ /* 0x000fea0003c3ffff */
.L_x_6:
[----:B------:R-:W-:-:S00]  /*0490*/  BRA `(.L_x_6) ;  /* 0xfffffffc00fc7947 */ /* 0x000fc0000383ffff */
[----:B------:R-:W-:-:S00]  /*04a0*/  NOP ;  /* 0x0000000000007918 */ /* 0x000fc00000000000 */
        /* <DEDUP_REMOVED lines=13> */
.L_x_7:


//--------------------- .nv.shared.reserved.0     --------------------------
	.section	.nv.shared.reserved.0,"aw",@nobits
	.weak		__nv_reservedSMEM_offset_0_alias
	.size		__nv_reservedSMEM_offset_0_alias, 0, 64
	.other		__nv_reservedSMEM_offset_0_alias,@"STO_CUDA_RESERVED_SHARED STV_DEFAULT"
__nv_reservedSMEM_offset_0_alias:
	.zero		0
	.zero		64


//--------------------- .nv.constant0._Z26backwardLogisticLossKernelPdS_S_ --------------------------
	.section	.nv.constant0._Z26backwardLogisticLossKernelPdS_S_,"a",@progbits
	.sectionflags	@""
	.align	4
.nv.constant0._Z26backwardLogisticLossKernelPdS_S_:
	.zero		920


//--------------------- SYMBOLS --------------------------

	.type		.nv.reservedSmem.offset0,@object
	.size		.nv.reservedSmem.offset0,0x4
